	.headerflags	@"EF_CUDA_TEXMODE_UNIFIED EF_CUDA_64BIT_ADDRESS EF_CUDA_ACCELERATORS EF_CUDA_SM90 EF_CUDA_VIRTUAL_SM(EF_CUDA_SM90)"
	.elftype	@"ET_EXEC"


//--------------------- .nv.info                  --------------------------
	.section	.nv.info,"",@"SHT_CUDA_INFO"
	.align	4


	//----- nvinfo : EIATTR_REGCOUNT
	.align		4
        /*0000*/ 	.byte	0x04, 0x2f
        /*0002*/ 	.short	(.L_1 - .L_0)
	.align		4
.L_0:
        /*0004*/ 	.word	index@(triton_poi_fused_mean_0)
        /*0008*/ 	.word	0x00000018


	//----- nvinfo : EIATTR_MIN_STACK_SIZE
	.align		4
.L_1:
        /*000c*/ 	.byte	0x04, 0x12
        /*000e*/ 	.short	(.L_3 - .L_2)
	.align		4
.L_2:
        /*0010*/ 	.word	index@(triton_poi_fused_mean_0)
        /*0014*/ 	.word	0x00000000


	//----- nvinfo : EIATTR_FRAME_SIZE
	.align		4
.L_3:
        /*0018*/ 	.byte	0x04, 0x11
        /*001a*/ 	.short	(.L_5 - .L_4)
	.align		4
.L_4:
        /*001c*/ 	.word	index@(triton_poi_fused_mean_0)
        /*0020*/ 	.word	0x00000000


	//----- nvinfo : EIATTR_MIN_STACK_SIZE
	.align		4
.L_5:
        /*0024*/ 	.byte	0x04, 0x12
        /*0026*/ 	.short	(.L_7 - .L_6)
	.align		4
.L_6:
        /*0028*/ 	.word	index@(triton_poi_fused_mean_0)
        /*002c*/ 	.word	0x00000000
.L_7:


//--------------------- .nv.info.triton_poi_fused_mean_0 --------------------------
	.section	.nv.info.triton_poi_fused_mean_0,"",@"SHT_CUDA_INFO"
	.sectionflags	@""
	.align	4


	//----- nvinfo : EIATTR_CUDA_API_VERSION
	.align		4
        /*0000*/ 	.byte	0x04, 0x37
        /*0002*/ 	.short	(.L_9 - .L_8)
.L_8:
        /*0004*/ 	.word	0x0000007c


	//----- nvinfo : EIATTR_KPARAM_INFO
	.align		4
.L_9:
        /*0008*/ 	.byte	0x04, 0x17
        /*000a*/ 	.short	(.L_11 - .L_10)
.L_10:
        /*000c*/ 	.word	0x00000000
        /*0010*/ 	.short	0x0002
        /*0012*/ 	.short	0x0010
        /*0014*/ 	.byte	0x00, 0xf0, 0x11, 0x00


	//----- nvinfo : EIATTR_KPARAM_INFO
	.align		4
.L_11:
        /*0018*/ 	.byte	0x04, 0x17
        /*001a*/ 	.short	(.L_13 - .L_12)
.L_12:
        /*001c*/ 	.word	0x00000000
        /*0020*/ 	.short	0x0001
        /*0022*/ 	.short	0x0008
        /*0024*/ 	.byte	0x00, 0xf4, 0x21, 0x00


	//----- nvinfo : EIATTR_KPARAM_INFO
	.align		4
.L_13:
        /*0028*/ 	.byte	0x04, 0x17
        /*002a*/ 	.short	(.L_15 - .L_14)
.L_14:
        /*002c*/ 	.word	0x00000000
        /*0030*/ 	.short	0x0000
        /*0032*/ 	.short	0x0000
        /*0034*/ 	.byte	0x00, 0xf4, 0x21, 0x00


	//----- nvinfo : EIATTR_SPARSE_MMA_MASK
	.align		4
.L_15:
        /*0038*/ 	.byte	0x03, 0x50
        /*003a*/ 	.short	0x0000


	//----- nvinfo : EIATTR_MAXREG_COUNT
	.align		4
        /*003c*/ 	.byte	0x03, 0x1b
        /*003e*/ 	.short	0x00ff


	//----- nvinfo : EIATTR_EXIT_INSTR_OFFSETS
	.align		4
        /*0040*/ 	.byte	0x04, 0x1c
        /*0042*/ 	.short	(.L_17 - .L_16)


	//   ....[0]....
.L_16:
        /*0044*/ 	.word	0x00000370


	//   ....[1]....
        /*0048*/ 	.word	0x000003a0


	//----- nvinfo : EIATTR_REQNTID
	.align		4
.L_17:
        /*004c*/ 	.byte	0x04, 0x10
        /*004e*/ 	.short	(.L_19 - .L_18)
.L_18:
        /*0050*/ 	.word	0x00000020
        /*0054*/ 	.word	0x00000001
        /*0058*/ 	.word	0x00000001


	//----- nvinfo : EIATTR_CBANK_PARAM_SIZE
	.align		4
.L_19:
        /*005c*/ 	.byte	0x03, 0x19
        /*005e*/ 	.short	0x0014


	//----- nvinfo : EIATTR_PARAM_CBANK
	.align		4
        /*0060*/ 	.byte	0x04, 0x0a
        /*0062*/ 	.short	(.L_21 - .L_20)
	.align		4
.L_20:
        /*0064*/ 	.word	index@(.nv.constant0.triton_poi_fused_mean_0)
        /*0068*/ 	.short	0x0210
        /*006a*/ 	.short	0x0014


	//----- nvinfo : EIATTR_SW_WAR
	.align		4
.L_21:
        /*006c*/ 	.byte	0x04, 0x36
        /*006e*/ 	.short	(.L_23 - .L_22)
.L_22:
        /*0070*/ 	.word	0x00000008
.L_23:


//--------------------- .nv.callgraph             --------------------------
	.section	.nv.callgraph,"",@"SHT_CUDA_CALLGRAPH"
	.align	4
	.sectionentsize	8
	.align		4
        /*0000*/ 	.word	0x00000000
	.align		4
        /*0004*/ 	.word	0xffffffff
	.align		4
        /*0008*/ 	.word	0x00000000
	.align		4
        /*000c*/ 	.word	0xfffffffe
	.align		4
        /*0010*/ 	.word	0x00000000
	.align		4
        /*0014*/ 	.word	0xfffffffd
	.align		4
        /*0018*/ 	.word	0x00000000
	.align		4
        /*001c*/ 	.word	0xfffffffc


//--------------------- .text.triton_poi_fused_mean_0 --------------------------
	.section	.text.triton_poi_fused_mean_0,"ax",@progbits
	.align	128
        .global         triton_poi_fused_mean_0
        .type           triton_poi_fused_mean_0,@function
        .size           triton_poi_fused_mean_0,(.L_x_1 - triton_poi_fused_mean_0)
        .other          triton_poi_fused_mean_0,@"STO_CUDA_ENTRY STV_DEFAULT"
triton_poi_fused_mean_0:
.text.triton_poi_fused_mean_0:
[----:B------:R-:W0:Y:S02]  /*0000*/  LDC R1, c[0x0][0x28] ;  /* 0x00000a00ff017b82 */ /* 0x000e240000000800 */
[----:B------:R-:W1:Y:S01]  /*0010*/  S2R R20, SR_TID.X ;  /* 0x0000000000147919 */ /* 0x000e620000002100 */
[----:B------:R-:W2:Y:S01]  /*0020*/  LDC.64 R4, c[0x0][0x210] ;  /* 0x00008400ff047b82 */ /* 0x000ea20000000a00 */
[----:B------:R-:W-:Y:S01]  /*0030*/  ULDC.64 UR4, c[0x0][0x208] ;  /* 0x0000820000047ab9 */ /* 0x000fe20000000a00 */
[----:B------:R-:W-:Y:S01]  /*0040*/  CS2R R8, SRZ ;  /* 0x0000000000087805 */ /* 0x000fe2000001ff00 */
[----:B------:R-:W3:Y:S01]  /*0050*/  S2R R7, SR_CTAID.X ;  /* 0x0000000000077919 */ /* 0x000ee20000002500 */
[----:B------:R-:W-:Y:S02]  /*0060*/  CS2R R10, SRZ ;  /* 0x00000000000a7805 */ /* 0x000fe4000001ff00 */
[----:B------:R-:W-:Y:S02]  /*0070*/  MOV R6, RZ ;  /* 0x000000ff00067202 */ /* 0x000fe40000000f00 */
[----:B------:R-:W-:Y:S02]  /*0080*/  CS2R R12, SRZ ;  /* 0x00000000000c7805 */ /* 0x000fe4000001ff00 */
[----:B------:R-:W-:-:S02]  /*0090*/  CS2R R14, SRZ ;  /* 0x00000000000e7805 */ /* 0x000fc4000001ff00 */
[----:B-1----:R-:W-:-:S04]  /*00a0*/  LOP3.LUT R0, R20, 0xf, RZ, 0xc0, !PT ;  /* 0x0000000f14007812 */ /* 0x002fc800078ec0ff */
[----:B---3--:R-:W-:Y:S01]  /*00b0*/  LEA R7, R7, R0, 0x4 ;  /* 0x0000000007077211 */ /* 0x008fe200078e20ff */
[----:B------:R-:W-:-:S03]  /*00c0*/  HFMA2.MMA R0, -RZ, RZ, 0, 0 ;  /* 0x00000000ff007435 */ /* 0x000fc600000001ff */
[C---:B------:R-:W-:Y:S02]  /*00d0*/  ISETP.GE.AND P0, PT, R7.reuse, 0x10, PT ;  /* 0x000000100700780c */ /* 0x040fe40003f06270 */
[----:B------:R-:W-:-:S05]  /*00e0*/  SHF.L.U32 R3, R7, 0x4, RZ ;  /* 0x0000000407037819 */ /* 0x000fca00000006ff */
[----:B--2---:R-:W-:Y:S01]  /*00f0*/  IMAD.WIDE R4, R3, 0x4, R4 ;  /* 0x0000000403047825 */ /* 0x004fe200078e0204 */
[----:B------:R-:W-:Y:S02]  /*0100*/  CS2R R2, SRZ ;  /* 0x0000000000027805 */ /* 0x000fe4000001ff00 */
[----:B------:R-:W-:-:S03]  /*0110*/  CS2R R16, SRZ ;  /* 0x0000000000107805 */ /* 0x000fc6000001ff00 */
[----:B------:R-:W2:Y:S04]  /*0120*/  @!P0 LDG.E.EL R0, desc[UR4][R4.64] ;  /* 0x0000000404008981 */ /* 0x000ea8000c2e1900 */
[----:B------:R-:W3:Y:S04]  /*0130*/  @!P0 LDG.E.EL R2, desc[UR4][R4.64+0x10] ;  /* 0x0000100404028981 */ /* 0x000ee8000c2e1900 */
[----:B------:R-:W3:Y:S04]  /*0140*/  @!P0 LDG.E.EL R3, desc[UR4][R4.64+0x14] ;  /* 0x0000140404038981 */ /* 0x000ee8000c2e1900 */
[----:B------:R-:W2:Y:S04]  /*0150*/  @!P0 LDG.E.EL R9, desc[UR4][R4.64+0x4] ;  /* 0x0000040404098981 */ /* 0x000ea8000c2e1900 */
[----:B------:R-:W4:Y:S01]  /*0160*/  @!P0 LDG.E.EL R10, desc[UR4][R4.64+0x18] ;  /* 0x00001804040a8981 */ /* 0x000f22000c2e1900 */
[----:B------:R-:W-:-:S03]  /*0170*/  CS2R R18, SRZ ;  /* 0x0000000000127805 */ /* 0x000fc6000001ff00 */
[----:B------:R-:W5:Y:S04]  /*0180*/  @!P0 LDG.E.EL R6, desc[UR4][R4.64+0x8] ;  /* 0x0000080404068981 */ /* 0x000f68000c2e1900 */
        /* <DEDUP_REMOVED lines=9> */
[----:B------:R-:W5:Y:S01]  /*0220*/  @!P0 LDG.E.EL R19, desc[UR4][R4.64+0x3c] ;  /* 0x00003c0404138981 */ /* 0x000f62000c2e1900 */
[----:B------:R-:W-:-:S04]  /*0230*/  LOP3.LUT P0, RZ, R20, 0x10, RZ, 0xc0, !PT ;  /* 0x0000001014ff7812 */ /* 0x000fc8000780c0ff */
[----:B------:R-:W-:Y:S01]  /*0240*/  ISETP.LT.AND P0, PT, R7, 0x10, !P0 ;  /* 0x000000100700780c */ /* 0x000fe20004701270 */
[----:B---3--:R-:W-:Y:S02]  /*0250*/  FADD R21, R3, R2 ;  /* 0x0000000203157221 */ /* 0x008fe40000000000 */
[----:B------:R-:W1:Y:S01]  /*0260*/  LDC.64 R2, c[0x0][0x218] ;  /* 0x00008600ff027b82 */ /* 0x000e620000000a00 */
[----:B--2---:R-:W-:Y:S01]  /*0270*/  FADD R9, R9, R0 ;  /* 0x0000000009097221 */ /* 0x004fe20000000000 */
[----:B----4-:R-:W-:-:S03]  /*0280*/  FADD R10, R21, R10 ;  /* 0x0000000a150a7221 */ /* 0x010fc60000000000 */
[----:B-----5:R-:W-:Y:S01]  /*0290*/  FADD R9, R9, R6 ;  /* 0x0000000609097221 */ /* 0x020fe20000000000 */
[----:B------:R-:W-:Y:S01]  /*02a0*/  FADD R10, R10, R11 ;  /* 0x0000000b0a0a7221 */ /* 0x000fe20000000000 */
[----:B------:R-:W-:Y:S02]  /*02b0*/  FADD R13, R13, R12 ;  /* 0x0000000c0d0d7221 */ /* 0x000fe40000000000 */
[----:B------:R-:W-:Y:S01]  /*02c0*/  FADD R8, R9, R8 ;  /* 0x0000000809087221 */ /* 0x000fe20000000000 */
[----:B------:R-:W-:Y:S01]  /*02d0*/  FMUL R9, R10, 0.25 ;  /* 0x3e8000000a097820 */ /* 0x000fe20000400000 */
[----:B------:R-:W-:-:S03]  /*02e0*/  FADD R14, R13, R14 ;  /* 0x0000000e0d0e7221 */ /* 0x000fc60000000000 */
[----:B------:R-:W-:Y:S01]  /*02f0*/  FFMA R8, R8, 0.25, R9 ;  /* 0x3e80000008087823 */ /* 0x000fe20000000009 */
[----:B------:R-:W-:Y:S01]  /*0300*/  FADD R17, R17, R16 ;  /* 0x0000001011117221 */ /* 0x000fe20000000000 */
[----:B------:R-:W-:-:S03]  /*0310*/  FADD R15, R14, R15 ;  /* 0x0000000f0e0f7221 */ /* 0x000fc60000000000 */
[----:B------:R-:W-:Y:S01]  /*0320*/  FADD R18, R17, R18 ;  /* 0x0000001211127221 */ /* 0x000fe20000000000 */
[----:B------:R-:W-:-:S03]  /*0330*/  FFMA R8, R15, 0.25, R8 ;  /* 0x3e8000000f087823 */ /* 0x000fc60000000008 */
[----:B------:R-:W-:Y:S01]  /*0340*/  FADD R19, R18, R19 ;  /* 0x0000001312137221 */ /* 0x000fe20000000000 */
[----:B-1----:R-:W-:-:S04]  /*0350*/  IMAD.WIDE R2, R7, 0x4, R2 ;  /* 0x0000000407027825 */ /* 0x002fc800078e0202 */
[----:B------:R-:W-:Y:S01]  /*0360*/  FFMA R8, R19, 0.25, R8 ;  /* 0x3e80000013087823 */ /* 0x000fe20000000008 */
[----:B------:R-:W-:Y:S06]  /*0370*/  @!P0 EXIT ;  /* 0x000000000000894d */ /* 0x000fec0003800000 */
[----:B------:R-:W-:-:S05]  /*0380*/  FMUL R5, R8, 0.25 ;  /* 0x3e80000008057820 */ /* 0x000fca0000400000 */
[----:B------:R-:W-:Y:S01]  /*0390*/  STG.E desc[UR4][R2.64], R5 ;  /* 0x0000000502007986 */ /* 0x000fe2000c101904 */
[----:B------:R-:W-:Y:S05]  /*03a0*/  EXIT ;  /* 0x000000000000794d */ /* 0x000fea0003800000 */
.L_x_0:
[----:B------:R-:W-:-:S00]  /*03b0*/  BRA `(.L_x_0) ;  /* 0xfffffffc00fc7947 */ /* 0x000fc0000383ffff */
[----:B------:R-:W-:-:S00]  /*03c0*/  NOP ;  /* 0x0000000000007918 */ /* 0x000fc00000000000 */
        /* <DEDUP_REMOVED lines=11> */
.L_x_1:


//--------------------- .nv.constant0.triton_poi_fused_mean_0 --------------------------
	.section	.nv.constant0.triton_poi_fused_mean_0,"a",@progbits
	.sectionflags	@""
	.align	4
.nv.constant0.triton_poi_fused_mean_0:
	.zero		548
